//
// Generated by NVIDIA NVVM Compiler
//
// Compiler Build ID: CL-36424714
// Cuda compilation tools, release 13.0, V13.0.88
// Based on NVVM 20.0.0
//

.version 9.0
.target sm_100
.address_size 64

	// .globl	_Z6hyperQl

.visible .entry _Z6hyperQl(
	.param .u64 _Z6hyperQl_param_0
)
{
	.reg .pred 	%p<2>;
	.reg .b64 	%rd<5>;

	ld.param.u64 	%rd3, [_Z6hyperQl_param_0];
	// begin inline asm
	mov.u64 	%rd2, %clock64;
	// end inline asm
	add.s64 	%rd1, %rd2, %rd3;
$L__BB0_1:
	// begin inline asm
	mov.u64 	%rd4, %clock64;
	// end inline asm
	setp.lt.s64 	%p1, %rd4, %rd1;
	@%p1 bra 	$L__BB0_1;
	ret;

}


// ===== COMPILED SASS (sm_100) =====

	.target	sm_100

	.elftype	@"ET_EXEC"


//--------------------- .note.nv.tkinfo           --------------------------
	.section	.note.nv.tkinfo,"",@"SHT_NOTE"
	.sectionflags	@"SHF_NOTE_NV_TKINFO"
	.tkinfo
        /*0018*/ 	.word	0x00000002
        /*0030*/ 	.string	""
        /*0030*/ 	.string	"ptxas"
        /*0030*/ 	.string	"Cuda compilation tools, release 13.0, V13.0.88"
        /*0030*/ 	.string	"Build cuda_13.0.r13.0/compiler.36424714_0"
        /*0030*/ 	.string	"-arch sm_100 -m 64 "



//--------------------- .note.nv.cuinfo           --------------------------
	.section	.note.nv.cuinfo,"",@"SHT_NOTE"
	.sectionflags	@"SHF_NOTE_NV_CUINFO"
        /*0018*/ 	.short	0x0002
        /*001a*/ 	.short	0x0064
        /*001c*/ 	.short	0x0082
	.zero		2


//--------------------- .nv.info                  --------------------------
	.section	.nv.info,"",@"SHT_CUDA_INFO"
	.align	4


	//----- nvinfo : EIATTR_REGCOUNT
	.align		4
        /*0000*/ 	.byte	0x04, 0x2f
        /*0002*/ 	.short	(.L_1 - .L_0)
	.align		4
.L_0:
        /*0004*/ 	.word	index@(_Z6hyperQl)
        /*0008*/ 	.word	0x0000000a


	//----- nvinfo : EIATTR_FRAME_SIZE
	.align		4
.L_1:
        /*000c*/ 	.byte	0x04, 0x11
        /*000e*/ 	.short	(.L_3 - .L_2)
	.align		4
.L_2:
        /*0010*/ 	.word	index@(_Z6hyperQl)
        /*0014*/ 	.word	0x00000000


	//----- nvinfo : EIATTR_MIN_STACK_SIZE
	.align		4
.L_3:
        /*0018*/ 	.byte	0x04, 0x12
        /*001a*/ 	.short	(.L_5 - .L_4)
	.align		4
.L_4:
        /*001c*/ 	.word	index@(_Z6hyperQl)
        /*0020*/ 	.word	0x00000000
.L_5:


//--------------------- .nv.compat                --------------------------
	.section	.nv.compat,"",@"SHT_CUDA_COMPAT_INFO"
	.align	4
        /*0000*/ 	.byte	0x02, 0x09, 0x00, 0x00, 0x02, 0x02, 0x01, 0x00, 0x02, 0x05, 0x05, 0x00, 0x03, 0x07, 0x01, 0x01
        /*0010*/ 	.byte	0x02, 0x03, 0x00, 0x00, 0x02, 0x06, 0x01, 0x00, 0x04, 0x0b, 0x08, 0x00, 0x09, 0x00, 0x00, 0x00
        /*0020*/ 	.byte	0x00, 0x00, 0x00, 0x00


//--------------------- .nv.info._Z6hyperQl       --------------------------
	.section	.nv.info._Z6hyperQl,"",@"SHT_CUDA_INFO"
	.sectionflags	@""
	.align	4


	//----- nvinfo : EIATTR_CUDA_API_VERSION
	.align		4
        /*0000*/ 	.byte	0x04, 0x37
        /*0002*/ 	.short	(.L_7 - .L_6)
.L_6:
        /*0004*/ 	.word	0x00000082


	//----- nvinfo : EIATTR_KPARAM_INFO
	.align		4
.L_7:
        /*0008*/ 	.byte	0x04, 0x17
        /*000a*/ 	.short	(.L_9 - .L_8)
.L_8:
        /*000c*/ 	.word	0x00000000
        /*0010*/ 	.short	0x0000
        /*0012*/ 	.short	0x0000
        /*0014*/ 	.byte	0x00, 0xf0, 0x21, 0x00


	//----- nvinfo : EIATTR_SPARSE_MMA_MASK
	.align		4
.L_9:
        /*0018*/ 	.byte	0x03, 0x50
        /*001a*/ 	.short	0x0000


	//----- nvinfo : EIATTR_MAXREG_COUNT
	.align		4
        /*001c*/ 	.byte	0x03, 0x1b
        /*001e*/ 	.short	0x00ff


	//----- nvinfo : EIATTR_MERCURY_ISA_VERSION
	.align		4
        /*0020*/ 	.byte	0x03, 0x5f
        /*0022*/ 	.short	0x0101


	//----- nvinfo : EIATTR_VRC_CTA_INIT_COUNT
	.align		4
        /*0024*/ 	.byte	0x02, 0x4a
	.zero		1
	.zero		1


	//----- nvinfo : EIATTR_EXIT_INSTR_OFFSETS
	.align		4
        /*0028*/ 	.byte	0x04, 0x1c
        /*002a*/ 	.short	(.L_11 - .L_10)


	//   ....[0]....
.L_10:
        /*002c*/ 	.word	0x00000090


	//----- nvinfo : EIATTR_CBANK_PARAM_SIZE
	.align		4
.L_11:
        /*0030*/ 	.byte	0x03, 0x19
        /*0032*/ 	.short	0x0008


	//----- nvinfo : EIATTR_PARAM_CBANK
	.align		4
        /*0034*/ 	.byte	0x04, 0x0a
        /*0036*/ 	.short	(.L_13 - .L_12)
	.align		4
.L_12:
        /*0038*/ 	.word	index@(.nv.constant0._Z6hyperQl)
        /*003c*/ 	.short	0x0380
        /*003e*/ 	.short	0x0008


	//----- nvinfo : EIATTR_SW_WAR
	.align		4
.L_13:
        /*0040*/ 	.byte	0x04, 0x36
        /*0042*/ 	.short	(.L_15 - .L_14)
.L_14:
        /*0044*/ 	.word	0x00000008
.L_15:


//--------------------- .nv.callgraph             --------------------------
	.section	.nv.callgraph,"",@"SHT_CUDA_CALLGRAPH"
	.align	4
	.sectionentsize	8
	.align		4
        /*0000*/ 	.word	0x00000000
	.align		4
        /*0004*/ 	.word	0xffffffff
	.align		4
        /*0008*/ 	.word	0x00000000
	.align		4
        /*000c*/ 	.word	0xfffffffe
	.align		4
        /*0010*/ 	.word	0x00000000
	.align		4
        /*0014*/ 	.word	0xfffffffd
	.align		4
        /*0018*/ 	.word	0x00000000
	.align		4
        /*001c*/ 	.word	0xfffffffc


//--------------------- .text._Z6hyperQl          --------------------------
	.section	.text._Z6hyperQl,"ax",@progbits
	.align	128
        .global         _Z6hyperQl
        .type           _Z6hyperQl,@function
        .size           _Z6hyperQl,(.L_x_2 - _Z6hyperQl)
        .other          _Z6hyperQl,@"STO_CUDA_ENTRY STV_DEFAULT"
_Z6hyperQl:
.text._Z6hyperQl:
[----:B------:R-:W-:Y:S01]  /*0000*/  LDC R1, c[0x0][0x37c] ;  /* 0x0000df00ff017b82 */ /* 0x000fe20000000800 */
[----:B------:R-:W-:Y:S01]  /*0010*/  CS2R R2, SR_CLOCKLO ;  /* 0x0000000000027805 */ /* 0x000fe20000015000 */
[----:B------:R-:W0:Y:S05]  /*0020*/  LDCU.64 UR4, c[0x0][0x380] ;  /* 0x00007000ff0477ac */ /* 0x000e2a0008000a00 */
[----:B0-----:R-:W-:-:S04]  /*0030*/  IADD3 R5, P0, PT, R2, UR4, RZ ;  /* 0x0000000402057c10 */ /* 0x001fc8000ff1e0ff */
[----:B------:R-:W-:-:S09]  /*0040*/  IADD3.X R7, PT, PT, R3, UR5, RZ, P0, !PT ;  /* 0x0000000503077c10 */ /* 0x000fd200087fe4ff */
.L_x_0:
[----:B------:R-:W-:-:S06]  /*0050*/  CS2R R2, SR_CLOCKLO ;  /* 0x0000000000027805 */ /* 0x000fcc0000015000 */
[----:B------:R-:W-:-:S04]  /*0060*/  ISETP.GE.U32.AND P0, PT, R2, R5, PT ;  /* 0x000000050200720c */ /* 0x000fc80003f06070 */
[----:B------:R-:W-:-:S13]  /*0070*/  ISETP.GE.AND.EX P0, PT, R3, R7, PT, P0 ;  /* 0x000000070300720c */ /* 0x000fda0003f06300 */
[----:B------:R-:W-:Y:S05]  /*0080*/  @!P0 BRA `(.L_x_0) ;  /* 0xfffffffc00f08947 */ /* 0x000fea000383ffff */
[----:B------:R-:W-:Y:S05]  /*0090*/  EXIT ;  /* 0x000000000000794d */ /* 0x000fea0003800000 */
.L_x_1:
[----:B------:R-:W-:-:S00]  /*00a0*/  BRA `(.L_x_1) ;  /* 0xfffffffc00fc7947 */ /* 0x000fc0000383ffff */
[----:B------:R-:W-:-:S00]  /*00b0*/  NOP ;  /* 0x0000000000007918 */ /* 0x000fc00000000000 */
        /* <DEDUP_REMOVED lines=12> */
.L_x_2:


//--------------------- .nv.shared.reserved.0     --------------------------
	.section	.nv.shared.reserved.0,"aw",@nobits
	.weak		__nv_reservedSMEM_offset_0_alias
	.size		__nv_reservedSMEM_offset_0_alias, 0, 64
	.other		__nv_reservedSMEM_offset_0_alias,@"STO_CUDA_RESERVED_SHARED STV_DEFAULT"
__nv_reservedSMEM_offset_0_alias:
	.zero		0
	.zero		64


//--------------------- .nv.constant0._Z6hyperQl  --------------------------
	.section	.nv.constant0._Z6hyperQl,"a",@progbits
	.sectionflags	@""
	.align	4
.nv.constant0._Z6hyperQl:
	.zero		904


//--------------------- SYMBOLS --------------------------

	.type		.nv.reservedSmem.offset0,@object
	.size		.nv.reservedSmem.offset0,0x4
